//
// Generated by NVIDIA NVVM Compiler
//
// Compiler Build ID: CL-36424714
// Cuda compilation tools, release 13.0, V13.0.88
// Based on NVVM 20.0.0
//

.version 9.0
.target sm_100
.address_size 64

	// .globl	template_op_kernel0

.visible .entry template_op_kernel0(
	.param .u64 .ptr .align 1 template_op_kernel0_param_0,
	.param .u64 .ptr .align 1 template_op_kernel0_param_1
)
.maxntid 32
{
	.reg .pred 	%p<5>;
	.reg .b16 	%rs<65>;
	.reg .b32 	%r<113>;
	.reg .b64 	%rd<96>;

	ld.param.u64 	%rd4, [template_op_kernel0_param_0];
	ld.param.u64 	%rd5, [template_op_kernel0_param_1];
	cvta.to.global.u64 	%rd1, %rd5;
	cvta.to.global.u64 	%rd2, %rd4;
	mov.u32 	%r12, %ctaid.y;
	mul.lo.s32 	%r13, %r12, 7168;
	mov.u32 	%r14, %ctaid.z;
	shl.b32 	%r15, %r14, 10;
	mov.u32 	%r16, %tid.z;
	shl.b32 	%r17, %r16, 7;
	mov.u32 	%r18, %ctaid.x;
	shl.b32 	%r19, %r18, 4;
	mov.u32 	%r20, %tid.x;
	or.b32  	%r21, %r13, %r20;
	add.s32 	%r22, %r21, %r15;
	add.s32 	%r23, %r22, %r17;
	add.s32 	%r1, %r23, %r19;
	mul.lo.s32 	%r24, %r14, 3670016;
	mad.lo.s32 	%r25, %r12, 25690112, %r24;
	mad.lo.s32 	%r26, %r16, 458752, %r25;
	shl.b32 	%r27, %r18, 8;
	or.b32  	%r28, %r27, %r20;
	add.s32 	%r2, %r28, %r26;
	mov.b32 	%r109, 0;
$L__BB0_1:
	mad.lo.s32 	%r29, %r109, 802816, %r1;
	cvt.u64.u32 	%rd6, %r29;
	add.s64 	%rd7, %rd2, %rd6;
	ld.global.nc.u8 	%rs1, [%rd7];
	cvt.u16.u8 	%rs2, %rs1;
	shl.b32 	%r30, %r109, 10;
	and.b32  	%r31, %r30, 57344;
	shl.b32 	%r32, %r109, 5;
	and.b32  	%r33, %r32, 128;
	add.s32 	%r34, %r2, %r31;
	add.s32 	%r35, %r34, %r33;
	cvt.u64.u32 	%rd8, %r35;
	add.s64 	%rd9, %rd1, %rd8;
	st.global.u8 	[%rd9], %rs2;
	ld.global.nc.u8 	%rs3, [%rd7+401408];
	cvt.u16.u8 	%rs4, %rs3;
	shl.b32 	%r36, %r109, 1;
	or.b32  	%r37, %r36, 1;
	or.b32  	%r38, %r32, 16;
	and.b32  	%r39, %r38, 144;
	add.s32 	%r40, %r34, %r39;
	cvt.u64.u32 	%rd10, %r40;
	add.s64 	%rd11, %rd1, %rd10;
	st.global.u8 	[%rd11], %rs4;
	sub.s32 	%r41, %r37, %r109;
	add.s32 	%r42, %r29, 802816;
	cvt.u64.u32 	%rd12, %r42;
	add.s64 	%rd13, %rd2, %rd12;
	ld.global.nc.u8 	%rs5, [%rd13];
	cvt.u16.u8 	%rs6, %rs5;
	shl.b32 	%r43, %r41, 5;
	and.b32  	%r44, %r43, 160;
	add.s32 	%r45, %r34, %r44;
	cvt.u64.u32 	%rd14, %r45;
	add.s64 	%rd15, %rd1, %rd14;
	st.global.u8 	[%rd15], %rs6;
	ld.global.nc.u8 	%rs7, [%rd13+401408];
	cvt.u16.u8 	%rs8, %rs7;
	add.s32 	%r46, %r40, 32;
	cvt.u64.u32 	%rd16, %r46;
	add.s64 	%rd17, %rd1, %rd16;
	st.global.u8 	[%rd17], %rs8;
	add.s32 	%r47, %r29, 1605632;
	cvt.u64.u32 	%rd18, %r47;
	add.s64 	%rd19, %rd2, %rd18;
	ld.global.nc.u8 	%rs9, [%rd19];
	cvt.u16.u8 	%rs10, %rs9;
	add.s32 	%r48, %r43, 32;
	and.b32  	%r49, %r48, 192;
	add.s32 	%r50, %r34, %r49;
	cvt.u64.u32 	%rd20, %r50;
	add.s64 	%rd21, %rd1, %rd20;
	st.global.u8 	[%rd21], %rs10;
	ld.global.nc.u8 	%rs11, [%rd19+401408];
	cvt.u16.u8 	%rs12, %rs11;
	add.s32 	%r51, %r40, 64;
	cvt.u64.u32 	%rd22, %r51;
	add.s64 	%rd23, %rd1, %rd22;
	st.global.u8 	[%rd23], %rs12;
	add.s32 	%r52, %r29, 2408448;
	cvt.u64.u32 	%rd24, %r52;
	add.s64 	%rd25, %rd2, %rd24;
	ld.global.nc.u8 	%rs13, [%rd25];
	cvt.u16.u8 	%rs14, %rs13;
	add.s32 	%r53, %r45, 64;
	cvt.u64.u32 	%rd26, %r53;
	add.s64 	%rd27, %rd1, %rd26;
	st.global.u8 	[%rd27], %rs14;
	ld.global.nc.u8 	%rs15, [%rd25+401408];
	cvt.u16.u8 	%rs16, %rs15;
	add.s32 	%r54, %r40, 96;
	cvt.u64.u32 	%rd28, %r54;
	add.s64 	%rd29, %rd1, %rd28;
	st.global.u8 	[%rd29], %rs16;
	add.s32 	%r109, %r41, 3;
	setp.ne.s32 	%p1, %r109, 64;
	@%p1 bra 	$L__BB0_1;
	mov.b32 	%r110, 0;
$L__BB0_3:
	mad.lo.s32 	%r56, %r110, 802816, %r1;
	cvt.u64.u32 	%rd30, %r56;
	add.s64 	%rd31, %rd2, %rd30;
	ld.global.nc.u8 	%rs17, [%rd31+256];
	cvt.u16.u8 	%rs18, %rs17;
	shl.b32 	%r57, %r110, 10;
	and.b32  	%r58, %r57, 57344;
	shl.b32 	%r59, %r110, 5;
	and.b32  	%r60, %r59, 128;
	cvt.u64.u32 	%rd32, %r60;
	cvt.u64.u32 	%rd33, %r58;
	cvt.u64.u32 	%rd3, %r2;
	add.s64 	%rd34, %rd3, %rd33;
	add.s64 	%rd35, %rd34, %rd32;
	add.s64 	%rd36, %rd1, %rd35;
	st.global.u8 	[%rd36+917504], %rs18;
	ld.global.nc.u8 	%rs19, [%rd31+401664];
	cvt.u16.u8 	%rs20, %rs19;
	shl.b32 	%r61, %r110, 1;
	or.b32  	%r62, %r61, 1;
	or.b32  	%r63, %r59, 16;
	and.b32  	%r64, %r63, 144;
	cvt.u64.u32 	%rd37, %r64;
	add.s64 	%rd38, %rd34, %rd37;
	add.s64 	%rd39, %rd1, %rd38;
	st.global.u8 	[%rd39+917504], %rs20;
	sub.s32 	%r65, %r62, %r110;
	add.s32 	%r66, %r56, 802816;
	cvt.u64.u32 	%rd40, %r66;
	add.s64 	%rd41, %rd2, %rd40;
	ld.global.nc.u8 	%rs21, [%rd41+256];
	cvt.u16.u8 	%rs22, %rs21;
	shl.b32 	%r67, %r65, 5;
	and.b32  	%r68, %r67, 160;
	cvt.u64.u32 	%rd42, %r68;
	add.s64 	%rd43, %rd34, %rd42;
	add.s64 	%rd44, %rd1, %rd43;
	st.global.u8 	[%rd44+917504], %rs22;
	ld.global.nc.u8 	%rs23, [%rd41+401664];
	cvt.u16.u8 	%rs24, %rs23;
	st.global.u8 	[%rd39+917536], %rs24;
	add.s32 	%r69, %r56, 1605632;
	cvt.u64.u32 	%rd45, %r69;
	add.s64 	%rd46, %rd2, %rd45;
	ld.global.nc.u8 	%rs25, [%rd46+256];
	cvt.u16.u8 	%rs26, %rs25;
	add.s32 	%r70, %r67, 32;
	and.b32  	%r71, %r70, 192;
	cvt.u64.u32 	%rd47, %r71;
	add.s64 	%rd48, %rd34, %rd47;
	add.s64 	%rd49, %rd1, %rd48;
	st.global.u8 	[%rd49+917504], %rs26;
	ld.global.nc.u8 	%rs27, [%rd46+401664];
	cvt.u16.u8 	%rs28, %rs27;
	st.global.u8 	[%rd39+917568], %rs28;
	add.s32 	%r72, %r56, 2408448;
	cvt.u64.u32 	%rd50, %r72;
	add.s64 	%rd51, %rd2, %rd50;
	ld.global.nc.u8 	%rs29, [%rd51+256];
	cvt.u16.u8 	%rs30, %rs29;
	st.global.u8 	[%rd44+917568], %rs30;
	ld.global.nc.u8 	%rs31, [%rd51+401664];
	cvt.u16.u8 	%rs32, %rs31;
	st.global.u8 	[%rd39+917600], %rs32;
	add.s32 	%r110, %r65, 3;
	setp.ne.s32 	%p2, %r110, 64;
	@%p2 bra 	$L__BB0_3;
	mov.b32 	%r111, 0;
$L__BB0_5:
	mad.lo.s32 	%r74, %r111, 802816, %r1;
	cvt.u64.u32 	%rd52, %r74;
	add.s64 	%rd53, %rd2, %rd52;
	ld.global.nc.u8 	%rs33, [%rd53+512];
	cvt.u16.u8 	%rs34, %rs33;
	shl.b32 	%r75, %r111, 10;
	and.b32  	%r76, %r75, 57344;
	shl.b32 	%r77, %r111, 5;
	and.b32  	%r78, %r77, 128;
	cvt.u64.u32 	%rd54, %r78;
	cvt.u64.u32 	%rd55, %r76;
	add.s64 	%rd56, %rd3, %rd55;
	add.s64 	%rd57, %rd56, %rd54;
	add.s64 	%rd58, %rd1, %rd57;
	st.global.u8 	[%rd58+1835008], %rs34;
	ld.global.nc.u8 	%rs35, [%rd53+401920];
	cvt.u16.u8 	%rs36, %rs35;
	shl.b32 	%r79, %r111, 1;
	or.b32  	%r80, %r79, 1;
	or.b32  	%r81, %r77, 16;
	and.b32  	%r82, %r81, 144;
	cvt.u64.u32 	%rd59, %r82;
	add.s64 	%rd60, %rd56, %rd59;
	add.s64 	%rd61, %rd1, %rd60;
	st.global.u8 	[%rd61+1835008], %rs36;
	sub.s32 	%r83, %r80, %r111;
	add.s32 	%r84, %r74, 802816;
	cvt.u64.u32 	%rd62, %r84;
	add.s64 	%rd63, %rd2, %rd62;
	ld.global.nc.u8 	%rs37, [%rd63+512];
	cvt.u16.u8 	%rs38, %rs37;
	shl.b32 	%r85, %r83, 5;
	and.b32  	%r86, %r85, 160;
	cvt.u64.u32 	%rd64, %r86;
	add.s64 	%rd65, %rd56, %rd64;
	add.s64 	%rd66, %rd1, %rd65;
	st.global.u8 	[%rd66+1835008], %rs38;
	ld.global.nc.u8 	%rs39, [%rd63+401920];
	cvt.u16.u8 	%rs40, %rs39;
	st.global.u8 	[%rd61+1835040], %rs40;
	add.s32 	%r87, %r74, 1605632;
	cvt.u64.u32 	%rd67, %r87;
	add.s64 	%rd68, %rd2, %rd67;
	ld.global.nc.u8 	%rs41, [%rd68+512];
	cvt.u16.u8 	%rs42, %rs41;
	add.s32 	%r88, %r85, 32;
	and.b32  	%r89, %r88, 192;
	cvt.u64.u32 	%rd69, %r89;
	add.s64 	%rd70, %rd56, %rd69;
	add.s64 	%rd71, %rd1, %rd70;
	st.global.u8 	[%rd71+1835008], %rs42;
	ld.global.nc.u8 	%rs43, [%rd68+401920];
	cvt.u16.u8 	%rs44, %rs43;
	st.global.u8 	[%rd61+1835072], %rs44;
	add.s32 	%r90, %r74, 2408448;
	cvt.u64.u32 	%rd72, %r90;
	add.s64 	%rd73, %rd2, %rd72;
	ld.global.nc.u8 	%rs45, [%rd73+512];
	cvt.u16.u8 	%rs46, %rs45;
	st.global.u8 	[%rd66+1835072], %rs46;
	ld.global.nc.u8 	%rs47, [%rd73+401920];
	cvt.u16.u8 	%rs48, %rs47;
	st.global.u8 	[%rd61+1835104], %rs48;
	add.s32 	%r111, %r83, 3;
	setp.ne.s32 	%p3, %r111, 64;
	@%p3 bra 	$L__BB0_5;
	mov.b32 	%r112, 0;
$L__BB0_7:
	mad.lo.s32 	%r92, %r112, 802816, %r1;
	cvt.u64.u32 	%rd74, %r92;
	add.s64 	%rd75, %rd2, %rd74;
	ld.global.nc.u8 	%rs49, [%rd75+768];
	cvt.u16.u8 	%rs50, %rs49;
	shl.b32 	%r93, %r112, 10;
	and.b32  	%r94, %r93, 57344;
	shl.b32 	%r95, %r112, 5;
	and.b32  	%r96, %r95, 128;
	cvt.u64.u32 	%rd76, %r96;
	cvt.u64.u32 	%rd77, %r94;
	add.s64 	%rd78, %rd3, %rd77;
	add.s64 	%rd79, %rd78, %rd76;
	add.s64 	%rd80, %rd1, %rd79;
	st.global.u8 	[%rd80+2752512], %rs50;
	ld.global.nc.u8 	%rs51, [%rd75+402176];
	cvt.u16.u8 	%rs52, %rs51;
	shl.b32 	%r97, %r112, 1;
	or.b32  	%r98, %r97, 1;
	or.b32  	%r99, %r95, 16;
	and.b32  	%r100, %r99, 144;
	cvt.u64.u32 	%rd81, %r100;
	add.s64 	%rd82, %rd78, %rd81;
	add.s64 	%rd83, %rd1, %rd82;
	st.global.u8 	[%rd83+2752512], %rs52;
	sub.s32 	%r101, %r98, %r112;
	add.s32 	%r102, %r92, 802816;
	cvt.u64.u32 	%rd84, %r102;
	add.s64 	%rd85, %rd2, %rd84;
	ld.global.nc.u8 	%rs53, [%rd85+768];
	cvt.u16.u8 	%rs54, %rs53;
	shl.b32 	%r103, %r101, 5;
	and.b32  	%r104, %r103, 160;
	cvt.u64.u32 	%rd86, %r104;
	add.s64 	%rd87, %rd78, %rd86;
	add.s64 	%rd88, %rd1, %rd87;
	st.global.u8 	[%rd88+2752512], %rs54;
	ld.global.nc.u8 	%rs55, [%rd85+402176];
	cvt.u16.u8 	%rs56, %rs55;
	st.global.u8 	[%rd83+2752544], %rs56;
	add.s32 	%r105, %r92, 1605632;
	cvt.u64.u32 	%rd89, %r105;
	add.s64 	%rd90, %rd2, %rd89;
	ld.global.nc.u8 	%rs57, [%rd90+768];
	cvt.u16.u8 	%rs58, %rs57;
	add.s32 	%r106, %r103, 32;
	and.b32  	%r107, %r106, 192;
	cvt.u64.u32 	%rd91, %r107;
	add.s64 	%rd92, %rd78, %rd91;
	add.s64 	%rd93, %rd1, %rd92;
	st.global.u8 	[%rd93+2752512], %rs58;
	ld.global.nc.u8 	%rs59, [%rd90+402176];
	cvt.u16.u8 	%rs60, %rs59;
	st.global.u8 	[%rd83+2752576], %rs60;
	add.s32 	%r108, %r92, 2408448;
	cvt.u64.u32 	%rd94, %r108;
	add.s64 	%rd95, %rd2, %rd94;
	ld.global.nc.u8 	%rs61, [%rd95+768];
	cvt.u16.u8 	%rs62, %rs61;
	st.global.u8 	[%rd88+2752576], %rs62;
	ld.global.nc.u8 	%rs63, [%rd95+402176];
	cvt.u16.u8 	%rs64, %rs63;
	st.global.u8 	[%rd83+2752608], %rs64;
	add.s32 	%r112, %r101, 3;
	setp.ne.s32 	%p4, %r112, 64;
	@%p4 bra 	$L__BB0_7;
	ret;

}


// ===== COMPILED SASS (sm_100) =====

	.target	sm_100

	.elftype	@"ET_EXEC"


//--------------------- .note.nv.tkinfo           --------------------------
	.section	.note.nv.tkinfo,"",@"SHT_NOTE"
	.sectionflags	@"SHF_NOTE_NV_TKINFO"
	.tkinfo
        /*0018*/ 	.word	0x00000002
        /*0030*/ 	.string	""
        /*0030*/ 	.string	"ptxas"
        /*0030*/ 	.string	"Cuda compilation tools, release 13.0, V13.0.88"
        /*0030*/ 	.string	"Build cuda_13.0.r13.0/compiler.36424714_0"
        /*0030*/ 	.string	"-arch sm_100 -m 64 "



//--------------------- .note.nv.cuinfo           --------------------------
	.section	.note.nv.cuinfo,"",@"SHT_NOTE"
	.sectionflags	@"SHF_NOTE_NV_CUINFO"
        /*0018*/ 	.short	0x0002
        /*001a*/ 	.short	0x0064
        /*001c*/ 	.short	0x0082
	.zero		2


//--------------------- .nv.info                  --------------------------
	.section	.nv.info,"",@"SHT_CUDA_INFO"
	.align	4


	//----- nvinfo : EIATTR_REGCOUNT
	.align		4
        /*0000*/ 	.byte	0x04, 0x2f
        /*0002*/ 	.short	(.L_1 - .L_0)
	.align		4
.L_0:
        /*0004*/ 	.word	index@(template_op_kernel0)
        /*0008*/ 	.word	0x00000022


	//----- nvinfo : EIATTR_FRAME_SIZE
	.align		4
.L_1:
        /*000c*/ 	.byte	0x04, 0x11
        /*000e*/ 	.short	(.L_3 - .L_2)
	.align		4
.L_2:
        /*0010*/ 	.word	index@(template_op_kernel0)
        /*0014*/ 	.word	0x00000000


	//----- nvinfo : EIATTR_MIN_STACK_SIZE
	.align		4
.L_3:
        /*0018*/ 	.byte	0x04, 0x12
        /*001a*/ 	.short	(.L_5 - .L_4)
	.align		4
.L_4:
        /*001c*/ 	.word	index@(template_op_kernel0)
        /*0020*/ 	.word	0x00000000
.L_5:


//--------------------- .nv.compat                --------------------------
	.section	.nv.compat,"",@"SHT_CUDA_COMPAT_INFO"
	.align	4
        /*0000*/ 	.byte	0x02, 0x09, 0x00, 0x00, 0x02, 0x02, 0x01, 0x00, 0x02, 0x05, 0x05, 0x00, 0x03, 0x07, 0x01, 0x01
        /*0010*/ 	.byte	0x02, 0x03, 0x00, 0x00, 0x02, 0x06, 0x01, 0x00, 0x04, 0x0b, 0x08, 0x00, 0x09, 0x00, 0x00, 0x00
        /*0020*/ 	.byte	0x00, 0x00, 0x00, 0x00


//--------------------- .nv.info.template_op_kernel0 --------------------------
	.section	.nv.info.template_op_kernel0,"",@"SHT_CUDA_INFO"
	.sectionflags	@""
	.align	4


	//----- nvinfo : EIATTR_CUDA_API_VERSION
	.align		4
        /*0000*/ 	.byte	0x04, 0x37
        /*0002*/ 	.short	(.L_7 - .L_6)
.L_6:
        /*0004*/ 	.word	0x00000082


	//----- nvinfo : EIATTR_KPARAM_INFO
	.align		4
.L_7:
        /*0008*/ 	.byte	0x04, 0x17
        /*000a*/ 	.short	(.L_9 - .L_8)
.L_8:
        /*000c*/ 	.word	0x00000000
        /*0010*/ 	.short	0x0001
        /*0012*/ 	.short	0x0008
        /*0014*/ 	.byte	0x00, 0xf5, 0x21, 0x00


	//----- nvinfo : EIATTR_KPARAM_INFO
	.align		4
.L_9:
        /*0018*/ 	.byte	0x04, 0x17
        /*001a*/ 	.short	(.L_11 - .L_10)
.L_10:
        /*001c*/ 	.word	0x00000000
        /*0020*/ 	.short	0x0000
        /*0022*/ 	.short	0x0000
        /*0024*/ 	.byte	0x00, 0xf5, 0x21, 0x00


	//----- nvinfo : EIATTR_SPARSE_MMA_MASK
	.align		4
.L_11:
        /*0028*/ 	.byte	0x03, 0x50
        /*002a*/ 	.short	0x0000


	//----- nvinfo : EIATTR_MAXREG_COUNT
	.align		4
        /*002c*/ 	.byte	0x03, 0x1b
        /*002e*/ 	.short	0x00ff


	//----- nvinfo : EIATTR_MERCURY_ISA_VERSION
	.align		4
        /*0030*/ 	.byte	0x03, 0x5f
        /*0032*/ 	.short	0x0101


	//----- nvinfo : EIATTR_VRC_CTA_INIT_COUNT
	.align		4
        /*0034*/ 	.byte	0x02, 0x4a
	.zero		1
	.zero		1


	//----- nvinfo : EIATTR_EXIT_INSTR_OFFSETS
	.align		4
        /*0038*/ 	.byte	0x04, 0x1c
        /*003a*/ 	.short	(.L_13 - .L_12)


	//   ....[0]....
.L_12:
        /*003c*/ 	.word	0x00000f90


	//----- nvinfo : EIATTR_MAX_THREADS
	.align		4
.L_13:
        /*0040*/ 	.byte	0x04, 0x05
        /*0042*/ 	.short	(.L_15 - .L_14)
.L_14:
        /*0044*/ 	.word	0x00000020
        /*0048*/ 	.word	0x00000001
        /*004c*/ 	.word	0x00000001


	//----- nvinfo : EIATTR_CBANK_PARAM_SIZE
	.align		4
.L_15:
        /*0050*/ 	.byte	0x03, 0x19
        /*0052*/ 	.short	0x0010


	//----- nvinfo : EIATTR_PARAM_CBANK
	.align		4
        /*0054*/ 	.byte	0x04, 0x0a
        /*0056*/ 	.short	(.L_17 - .L_16)
	.align		4
.L_16:
        /*0058*/ 	.word	index@(.nv.constant0.template_op_kernel0)
        /*005c*/ 	.short	0x0380
        /*005e*/ 	.short	0x0010


	//----- nvinfo : EIATTR_SW_WAR
	.align		4
.L_17:
        /*0060*/ 	.byte	0x04, 0x36
        /*0062*/ 	.short	(.L_19 - .L_18)
.L_18:
        /*0064*/ 	.word	0x00000008
.L_19:


//--------------------- .nv.callgraph             --------------------------
	.section	.nv.callgraph,"",@"SHT_CUDA_CALLGRAPH"
	.align	4
	.sectionentsize	8
	.align		4
        /*0000*/ 	.word	0x00000000
	.align		4
        /*0004*/ 	.word	0xffffffff
	.align		4
        /*0008*/ 	.word	0x00000000
	.align		4
        /*000c*/ 	.word	0xfffffffe
	.align		4
        /*0010*/ 	.word	0x00000000
	.align		4
        /*0014*/ 	.word	0xfffffffd
	.align		4
        /*0018*/ 	.word	0x00000000
	.align		4
        /*001c*/ 	.word	0xfffffffc


//--------------------- .text.template_op_kernel0 --------------------------
	.section	.text.template_op_kernel0,"ax",@progbits
	.align	128
        .global         template_op_kernel0
        .type           template_op_kernel0,@function
        .size           template_op_kernel0,(.L_x_5 - template_op_kernel0)
        .other          template_op_kernel0,@"STO_CUDA_ENTRY STV_DEFAULT"
template_op_kernel0:
.text.template_op_kernel0:
[----:B------:R-:W-:Y:S01]  /*0000*/  LDC R1, c[0x0][0x37c] ;  /* 0x0000df00ff017b82 */ /* 0x000fe20000000800 */
[----:B------:R-:W0:Y:S01]  /*0010*/  S2R R2, SR_CTAID.Y ;  /* 0x0000000000027919 */ /* 0x000e220000002600 */
[----:B------:R-:W1:Y:S01]  /*0020*/  LDCU.64 UR4, c[0x0][0x358] ;  /* 0x00006b00ff0477ac */ /* 0x000e620008000a00 */
[----:B------:R-:W2:Y:S01]  /*0030*/  S2R R9, SR_TID.X ;  /* 0x0000000000097919 */ /* 0x000ea20000002100 */
[----:B------:R-:W3:Y:S01]  /*0040*/  LDCU.128 UR8, c[0x0][0x380] ;  /* 0x00007000ff0877ac */ /* 0x000ee20008000c00 */
[----:B------:R-:W4:Y:S01]  /*0050*/  S2R R3, SR_CTAID.Z ;  /* 0x0000000000037919 */ /* 0x000f220000002700 */
[----:B------:R-:W5:Y:S01]  /*0060*/  S2R R7, SR_CTAID.X ;  /* 0x0000000000077919 */ /* 0x000f620000002500 */
[----:B------:R-:W1:Y:S01]  /*0070*/  S2R R5, SR_TID.Z ;  /* 0x0000000000057919 */ /* 0x000e620000002300 */
[----:B0-----:R-:W-:-:S05]  /*0080*/  IMAD R0, R2, 0x1c00, RZ ;  /* 0x00001c0002007824 */ /* 0x001fca00078e02ff */
[----:B--2---:R-:W-:Y:S01]  /*0090*/  LOP3.LUT R0, R0, R9, RZ, 0xfc, !PT ;  /* 0x0000000900007212 */ /* 0x004fe200078efcff */
[----:B----4-:R-:W-:-:S04]  /*00a0*/  IMAD R4, R2, 0x7, R3 ;  /* 0x0000000702047824 */ /* 0x010fc800078e0203 */
[----:B------:R-:W-:Y:S02]  /*00b0*/  IMAD R0, R3, 0x400, R0 ;  /* 0x0000040003007824 */ /* 0x000fe400078e0200 */
[----:B-----5:R-:W-:Y:S02]  /*00c0*/  IMAD.SHL.U32 R2, R7, 0x100, RZ ;  /* 0x0000010007027824 */ /* 0x020fe400078e00ff */
[----:B-1----:R-:W-:-:S03]  /*00d0*/  IMAD R4, R4, 0x8, R5 ;  /* 0x0000000804047824 */ /* 0x002fc600078e0205 */
[----:B------:R-:W-:Y:S01]  /*00e0*/  LOP3.LUT R3, R2, R9, RZ, 0xfc, !PT ;  /* 0x0000000902037212 */ /* 0x000fe200078efcff */
[----:B------:R-:W-:-:S04]  /*00f0*/  IMAD R2, R5, 0x80, R0 ;  /* 0x0000008005027824 */ /* 0x000fc800078e0200 */
[----:B------:R-:W-:Y:S02]  /*0100*/  IMAD R0, R4, 0x70000, R3 ;  /* 0x0007000004007824 */ /* 0x000fe400078e0203 */
[----:B------:R-:W-:Y:S02]  /*0110*/  IMAD R2, R7, 0x10, R2 ;  /* 0x0000001007027824 */ /* 0x000fe400078e0202 */
[----:B---3--:R-:W-:-:S07]  /*0120*/  IMAD.MOV.U32 R3, RZ, RZ, RZ ;  /* 0x000000ffff037224 */ /* 0x008fce00078e00ff */
.L_x_0:
[----:B0-----:R-:W-:-:S04]  /*0130*/  IMAD R8, R3, 0xc4000, R2 ;  /* 0x000c400003087824 */ /* 0x001fc800078e0202 */
[C---:B------:R-:W-:Y:S01]  /*0140*/  VIADD R6, R8.reuse, 0xc4000 ;  /* 0x000c400008067836 */ /* 0x040fe20000000000 */
[----:B------:R-:W-:-:S05]  /*0150*/  IADD3 R4, P0, PT, R8, UR8, RZ ;  /* 0x0000000808047c10 */ /* 0x000fca000ff1e0ff */
[----:B------:R-:W-:Y:S01]  /*0160*/  IMAD.X R5, RZ, RZ, UR9, P0 ;  /* 0x00000009ff057e24 */ /* 0x000fe200080e06ff */
[----:B------:R-:W-:Y:S01]  /*0170*/  IADD3 R6, P0, PT, R6, UR8, RZ ;  /* 0x0000000806067c10 */ /* 0x000fe2000ff1e0ff */
[----:B------:R-:W-:-:S03]  /*0180*/  VIADD R9, R8, 0x188000 ;  /* 0x0018800008097836 */ /* 0x000fc60000000000 */
[----:B------:R-:W2:Y:S01]  /*0190*/  LDG.E.U8.CONSTANT R17, desc[UR4][R4.64] ;  /* 0x0000000404117981 */ /* 0x000ea2000c1e9100 */
[----:B------:R-:W-:Y:S02]  /*01a0*/  VIADD R10, R8, 0x24c000 ;  /* 0x0024c000080a7836 */ /* 0x000fe40000000000 */
[----:B------:R-:W-:Y:S01]  /*01b0*/  IMAD.X R7, RZ, RZ, UR9, P0 ;  /* 0x00000009ff077e24 */ /* 0x000fe200080e06ff */
[----:B------:R-:W-:Y:S01]  /*01c0*/  IADD3 R8, P0, PT, R9, UR8, RZ ;  /* 0x0000000809087c10 */ /* 0x000fe2000ff1e0ff */
[----:B------:R0:W3:Y:S01]  /*01d0*/  LDG.E.U8.CONSTANT R19, desc[UR4][R4.64+0x62000] ;  /* 0x0620000404137981 */ /* 0x0000e2000c1e9100 */
[----:B------:R-:W-:-:S03]  /*01e0*/  IADD3 R10, P1, PT, R10, UR8, RZ ;  /* 0x000000080a0a7c10 */ /* 0x000fc6000ff3e0ff */
[----:B------:R-:W-:Y:S01]  /*01f0*/  IMAD.X R9, RZ, RZ, UR9, P0 ;  /* 0x00000009ff097e24 */ /* 0x000fe200080e06ff */
[----:B------:R-:W-:Y:S01]  /*0200*/  IADD3.X R11, PT, PT, RZ, UR9, RZ, P1, !PT ;  /* 0x00000009ff0b7c10 */ /* 0x000fe20008ffe4ff */
[----:B------:R-:W4:Y:S04]  /*0210*/  LDG.E.U8.CONSTANT R21, desc[UR4][R6.64] ;  /* 0x0000000406157981 */ /* 0x000f28000c1e9100 */
[----:B------:R1:W5:Y:S04]  /*0220*/  LDG.E.U8.CONSTANT R23, desc[UR4][R6.64+0x62000] ;  /* 0x0620000406177981 */ /* 0x000368000c1e9100 */
[----:B------:R-:W5:Y:S04]  /*0230*/  LDG.E.U8.CONSTANT R25, desc[UR4][R8.64] ;  /* 0x0000000408197981 */ /* 0x000f68000c1e9100 */
[----:B------:R-:W5:Y:S04]  /*0240*/  LDG.E.U8.CONSTANT R27, desc[UR4][R8.64+0x62000] ;  /* 0x06200004081b7981 */ /* 0x000f68000c1e9100 */
[----:B------:R-:W5:Y:S04]  /*0250*/  LDG.E.U8.CONSTANT R29, desc[UR4][R10.64] ;  /* 0x000000040a1d7981 */ /* 0x000f68000c1e9100 */
[----:B------:R1:W5:Y:S01]  /*0260*/  LDG.E.U8.CONSTANT R31, desc[UR4][R10.64+0x62000] ;  /* 0x062000040a1f7981 */ /* 0x000362000c1e9100 */
[C---:B0-----:R-:W-:Y:S01]  /*0270*/  IMAD.SHL.U32 R4, R3.reuse, 0x400, RZ ;  /* 0x0000040003047824 */ /* 0x041fe200078e00ff */
[C---:B------:R-:W-:Y:S01]  /*0280*/  LEA R14, R3.reuse, 0x1, 0x1 ;  /* 0x00000001030e7811 */ /* 0x040fe200078e08ff */
[----:B------:R-:W-:-:S03]  /*0290*/  IMAD.SHL.U32 R12, R3, 0x20, RZ ;  /* 0x00000020030c7824 */ /* 0x000fc600078e00ff */
[----:B------:R-:W-:Y:S01]  /*02a0*/  LOP3.LUT R5, R4, 0xe000, RZ, 0xc0, !PT ;  /* 0x0000e00004057812 */ /* 0x000fe200078ec0ff */
[----:B------:R-:W-:Y:S01]  /*02b0*/  IMAD.IADD R18, R14, 0x1, -R3 ;  /* 0x000000010e127824 */ /* 0x000fe200078e0a03 */
[C---:B------:R-:W-:Y:S01]  /*02c0*/  LOP3.LUT R3, R12.reuse, 0x80, RZ, 0xc0, !PT ;  /* 0x000000800c037812 */ /* 0x040fe200078ec0ff */
[----:B------:R-:W-:Y:S02]  /*02d0*/  VIADD R4, R12, 0x10 ;  /* 0x000000100c047836 */ /* 0x000fe40000000000 */
[----:B------:R-:W-:Y:S02]  /*02e0*/  IMAD.IADD R12, R0, 0x1, R5 ;  /* 0x00000001000c7824 */ /* 0x000fe400078e0205 */
[----:B-1----:R-:W-:Y:S02]  /*02f0*/  IMAD.SHL.U32 R6, R18, 0x20, RZ ;  /* 0x0000002012067824 */ /* 0x002fe400078e00ff */
[----:B------:R-:W-:Y:S01]  /*0300*/  IMAD.IADD R3, R3, 0x1, R12 ;  /* 0x0000000103037824 */ /* 0x000fe200078e020c */
[----:B------:R-:W-:-:S02]  /*0310*/  LOP3.LUT R5, R4, 0x90, RZ, 0xc0, !PT ;  /* 0x0000009004057812 */ /* 0x000fc400078ec0ff */
[C---:B------:R-:W-:Y:S02]  /*0320*/  LOP3.LUT R7, R6.reuse, 0xa0, RZ, 0xc0, !PT ;  /* 0x000000a006077812 */ /* 0x040fe400078ec0ff */
[----:B------:R-:W-:Y:S01]  /*0330*/  IADD3 R4, P0, PT, R3, UR10, RZ ;  /* 0x0000000a03047c10 */ /* 0x000fe2000ff1e0ff */
[----:B------:R-:W-:Y:S02]  /*0340*/  VIADD R6, R6, 0x20 ;  /* 0x0000002006067836 */ /* 0x000fe40000000000 */
[C---:B------:R-:W-:Y:S02]  /*0350*/  IMAD.IADD R3, R12.reuse, 0x1, R7 ;  /* 0x000000010c037824 */ /* 0x040fe400078e0207 */
[----:B------:R-:W-:Y:S01]  /*0360*/  IMAD.IADD R11, R12, 0x1, R5 ;  /* 0x000000010c0b7824 */ /* 0x000fe200078e0205 */
[----:B------:R-:W-:Y:S02]  /*0370*/  IADD3.X R5, PT, PT, RZ, UR11, RZ, P0, !PT ;  /* 0x0000000bff057c10 */ /* 0x000fe400087fe4ff */
[----:B------:R-:W-:Y:S01]  /*0380*/  IADD3 R8, P0, PT, R3, UR10, RZ ;  /* 0x0000000a03087c10 */ /* 0x000fe2000ff1e0ff */
[----:B------:R-:W-:Y:S01]  /*0390*/  VIADD R10, R11, 0x20 ;  /* 0x000000200b0a7836 */ /* 0x000fe20000000000 */
[----:B------:R-:W-:Y:S01]  /*03a0*/  LOP3.LUT R7, R6, 0xc0, RZ, 0xc0, !PT ;  /* 0x000000c006077812 */ /* 0x000fe200078ec0ff */
[----:B------:R-:W-:-:S02]  /*03b0*/  VIADD R3, R3, 0x40 ;  /* 0x0000004003037836 */ /* 0x000fc40000000000 */
[----:B------:R-:W-:Y:S01]  /*03c0*/  IMAD.X R9, RZ, RZ, UR11, P0 ;  /* 0x0000000bff097e24 */ /* 0x000fe200080e06ff */
[----:B------:R-:W-:Y:S01]  /*03d0*/  IADD3 R10, P0, PT, R10, UR10, RZ ;  /* 0x0000000a0a0a7c10 */ /* 0x000fe2000ff1e0ff */
[----:B------:R-:W-:Y:S01]  /*03e0*/  IMAD.IADD R12, R12, 0x1, R7 ;  /* 0x000000010c0c7824 */ /* 0x000fe200078e0207 */
[C---:B------:R-:W-:Y:S01]  /*03f0*/  IADD3 R6, P1, PT, R11.reuse, UR10, RZ ;  /* 0x0000000a0b067c10 */ /* 0x040fe2000ff3e0ff */
[C---:B------:R-:W-:Y:S02]  /*0400*/  VIADD R14, R11.reuse, 0x40 ;  /* 0x000000400b0e7836 */ /* 0x040fe40000000000 */
[----:B------:R-:W-:Y:S02]  /*0410*/  VIADD R16, R11, 0x60 ;  /* 0x000000600b107836 */ /* 0x000fe40000000000 */
[----:B------:R-:W-:Y:S01]  /*0420*/  IMAD.X R11, RZ, RZ, UR11, P0 ;  /* 0x0000000bff0b7e24 */ /* 0x000fe200080e06ff */
[----:B------:R-:W-:Y:S01]  /*0430*/  IADD3 R12, P0, PT, R12, UR10, RZ ;  /* 0x0000000a0c0c7c10 */ /* 0x000fe2000ff1e0ff */
[----:B------:R-:W-:Y:S01]  /*0440*/  IMAD.X R7, RZ, RZ, UR11, P1 ;  /* 0x0000000bff077e24 */ /* 0x000fe200088e06ff */
[----:B------:R-:W-:-:S03]  /*0450*/  IADD3 R14, P1, PT, R14, UR10, RZ ;  /* 0x0000000a0e0e7c10 */ /* 0x000fc6000ff3e0ff */
[----:B------:R-:W-:Y:S01]  /*0460*/  IMAD.X R13, RZ, RZ, UR11, P0 ;  /* 0x0000000bff0d7e24 */ /* 0x000fe200080e06ff */
[----:B------:R-:W-:Y:S01]  /*0470*/  IADD3 R16, P3, PT, R16, UR10, RZ ;  /* 0x0000000a10107c10 */ /* 0x000fe2000ff7e0ff */
[----:B------:R-:W-:Y:S01]  /*0480*/  IMAD.X R15, RZ, RZ, UR11, P1 ;  /* 0x0000000bff0f7e24 */ /* 0x000fe200088e06ff */
[----:B--2---:R0:W-:Y:S02]  /*0490*/  STG.E.U8 desc[UR4][R4.64], R17 ;  /* 0x0000001104007986 */ /* 0x0041e4000c101104 */
[----:B0-----:R-:W-:Y:S01]  /*04a0*/  IADD3 R4, P2, PT, R3, UR10, RZ ;  /* 0x0000000a03047c10 */ /* 0x001fe2000ff5e0ff */
[----:B------:R-:W-:-:S05]  /*04b0*/  VIADD R3, R18, 0x3 ;  /* 0x0000000312037836 */ /* 0x000fca0000000000 */
[----:B------:R-:W-:Y:S01]  /*04c0*/  ISETP.NE.AND P0, PT, R3, 0x40, PT ;  /* 0x000000400300780c */ /* 0x000fe20003f05270 */
[----:B---3--:R0:W-:Y:S01]  /*04d0*/  STG.E.U8 desc[UR4][R6.64], R19 ;  /* 0x0000001306007986 */ /* 0x0081e2000c101104 */
[----:B------:R-:W-:Y:S01]  /*04e0*/  IMAD.X R5, RZ, RZ, UR11, P2 ;  /* 0x0000000bff057e24 */ /* 0x000fe200090e06ff */
[----:B------:R-:W-:Y:S02]  /*04f0*/  IADD3.X R17, PT, PT, RZ, UR11, RZ, P3, !PT ;  /* 0x0000000bff117c10 */ /* 0x000fe40009ffe4ff */
[----:B----4-:R0:W-:Y:S04]  /*0500*/  STG.E.U8 desc[UR4][R8.64], R21 ;  /* 0x0000001508007986 */ /* 0x0101e8000c101104 */
[----:B-----5:R0:W-:Y:S04]  /*0510*/  STG.E.U8 desc[UR4][R10.64], R23 ;  /* 0x000000170a007986 */ /* 0x0201e8000c101104 */
[----:B------:R0:W-:Y:S04]  /*0520*/  STG.E.U8 desc[UR4][R12.64], R25 ;  /* 0x000000190c007986 */ /* 0x0001e8000c101104 */
[----:B------:R0:W-:Y:S04]  /*0530*/  STG.E.U8 desc[UR4][R14.64], R27 ;  /* 0x0000001b0e007986 */ /* 0x0001e8000c101104 */
[----:B------:R0:W-:Y:S04]  /*0540*/  STG.E.U8 desc[UR4][R4.64], R29 ;  /* 0x0000001d04007986 */ /* 0x0001e8000c101104 */
[----:B------:R0:W-:Y:S01]  /*0550*/  STG.E.U8 desc[UR4][R16.64], R31 ;  /* 0x0000001f10007986 */ /* 0x0001e2000c101104 */
[----:B------:R-:W-:Y:S05]  /*0560*/  @P0 BRA `(.L_x_0) ;  /* 0xfffffff800f00947 */ /* 0x000fea000383ffff */
[----:B------:R-:W-:-:S07]  /*0570*/  IMAD.MOV.U32 R3, RZ, RZ, RZ ;  /* 0x000000ffff037224 */ /* 0x000fce00078e00ff */
.L_x_1:
[----:B01----:R-:W-:-:S04]  /*0580*/  IMAD R5, R3, 0xc4000, R2 ;  /* 0x000c400003057824 */ /* 0x003fc800078e0202 */
[C---:B------:R-:W-:Y:S01]  /*0590*/  VIADD R6, R5.reuse, 0xc4000 ;  /* 0x000c400005067836 */ /* 0x040fe20000000000 */
[C---:B------:R-:W-:Y:S01]  /*05a0*/  IADD3 R4, P0, PT, R5.reuse, UR8, RZ ;  /* 0x0000000805047c10 */ /* 0x040fe2000ff1e0ff */
[C---:B------:R-:W-:Y:S02]  /*05b0*/  VIADD R8, R5.reuse, 0x188000 ;  /* 0x0018800005087836 */ /* 0x040fe40000000000 */
[----:B------:R-:W-:Y:S02]  /*05c0*/  VIADD R10, R5, 0x24c000 ;  /* 0x0024c000050a7836 */ /* 0x000fe40000000000 */
[----:B------:R-:W-:Y:S01]  /*05d0*/  IMAD.X R5, RZ, RZ, UR9, P0 ;  /* 0x00000009ff057e24 */ /* 0x000fe200080e06ff */
[----:B------:R-:W-:Y:S02]  /*05e0*/  IADD3 R6, P0, PT, R6, UR8, RZ ;  /* 0x0000000806067c10 */ /* 0x000fe4000ff1e0ff */
[----:B------:R-:W-:Y:S02]  /*05f0*/  IADD3 R8, P1, PT, R8, UR8, RZ ;  /* 0x0000000808087c10 */ /* 0x000fe4000ff3e0ff */
[----:B------:R-:W-:Y:S01]  /*0600*/  IADD3 R10, P2, PT, R10, UR8, RZ ;  /* 0x000000080a0a7c10 */ /* 0x000fe2000ff5e0ff */
[----:B------:R-:W-:Y:S01]  /*0610*/  IMAD.X R7, RZ, RZ, UR9, P0 ;  /* 0x00000009ff077e24 */ /* 0x000fe200080e06ff */
[----:B------:R-:W2:Y:S01]  /*0620*/  LDG.E.U8.CONSTANT R13, desc[UR4][R4.64+0x100] ;  /* 0x00010004040d7981 */ /* 0x000ea2000c1e9100 */
[----:B------:R-:W-:-:S02]  /*0630*/  IMAD.X R9, RZ, RZ, UR9, P1 ;  /* 0x00000009ff097e24 */ /* 0x000fc400088e06ff */
[----:B------:R-:W-:Y:S01]  /*0640*/  IMAD.X R11, RZ, RZ, UR9, P2 ;  /* 0x00000009ff0b7e24 */ /* 0x000fe200090e06ff */
[----:B------:R0:W3:Y:S04]  /*0650*/  LDG.E.U8.CONSTANT R15, desc[UR4][R4.64+0x62100] ;  /* 0x06210004040f7981 */ /* 0x0000e8000c1e9100 */
[----:B------:R-:W4:Y:S04]  /*0660*/  LDG.E.U8.CONSTANT R17, desc[UR4][R6.64+0x100] ;  /* 0x0001000406117981 */ /* 0x000f28000c1e9100 */
[----:B------:R-:W5:Y:S04]  /*0670*/  LDG.E.U8.CONSTANT R19, desc[UR4][R6.64+0x62100] ;  /* 0x0621000406137981 */ /* 0x000f68000c1e9100 */
[----:B------:R-:W5:Y:S04]  /*0680*/  LDG.E.U8.CONSTANT R21, desc[UR4][R8.64+0x100] ;  /* 0x0001000408157981 */ /* 0x000f68000c1e9100 */
[----:B------:R1:W5:Y:S04]  /*0690*/  LDG.E.U8.CONSTANT R23, desc[UR4][R8.64+0x62100] ;  /* 0x0621000408177981 */ /* 0x000368000c1e9100 */
[----:B------:R-:W5:Y:S04]  /*06a0*/  LDG.E.U8.CONSTANT R25, desc[UR4][R10.64+0x100] ;  /* 0x000100040a197981 */ /* 0x000f68000c1e9100 */
[----:B------:R1:W5:Y:S01]  /*06b0*/  LDG.E.U8.CONSTANT R27, desc[UR4][R10.64+0x62100] ;  /* 0x062100040a1b7981 */ /* 0x000362000c1e9100 */
[C---:B------:R-:W-:Y:S01]  /*06c0*/  SHF.L.U32 R12, R3.reuse, 0xa, RZ ;  /* 0x0000000a030c7819 */ /* 0x040fe200000006ff */
[C---:B0-----:R-:W-:Y:S01]  /*06d0*/  IMAD.SHL.U32 R4, R3.reuse, 0x20, RZ ;  /* 0x0000002003047824 */ /* 0x041fe200078e00ff */
[----:B------:R-:W-:-:S02]  /*06e0*/  LEA R14, R3, 0x1, 0x1 ;  /* 0x00000001030e7811 */ /* 0x000fc400078e08ff */
[----:B------:R-:W-:-:S03]  /*06f0*/  LOP3.LUT R5, R12, 0xe000, RZ, 0xc0, !PT ;  /* 0x0000e0000c057812 */ /* 0x000fc600078ec0ff */
[----:B------:R-:W-:Y:S01]  /*0700*/  IMAD.IADD R14, R14, 0x1, -R3 ;  /* 0x000000010e0e7824 */ /* 0x000fe200078e0a03 */
[C---:B------:R-:W-:Y:S01]  /*0710*/  LOP3.LUT R3, R4.reuse, 0x80, RZ, 0xc0, !PT ;  /* 0x0000008004037812 */ /* 0x040fe200078ec0ff */
[----:B------:R-:W-:Y:S01]  /*0720*/  VIADD R4, R4, 0x10 ;  /* 0x0000001004047836 */ /* 0x000fe20000000000 */
[----:B------:R-:W-:Y:S01]  /*0730*/  IADD3 R12, P0, PT, R0, R5, RZ ;  /* 0x00000005000c7210 */ /* 0x000fe20007f1e0ff */
[----:B------:R-:W-:-:S03]  /*0740*/  IMAD.SHL.U32 R5, R14, 0x20, RZ ;  /* 0x000000200e057824 */ /* 0x000fc600078e00ff */
[----:B-1----:R-:W-:Y:S01]  /*0750*/  IADD3 R8, P2, P3, R12, UR10, R3 ;  /* 0x0000000a0c087c10 */ /* 0x002fe2000fb5e003 */
[C---:B------:R-:W-:Y:S01]  /*0760*/  VIADD R3, R5.reuse, 0x20 ;  /* 0x0000002005037836 */ /* 0x040fe20000000000 */
[----:B------:R-:W-:Y:S01]  /*0770*/  LOP3.LUT R4, R4, 0x90, RZ, 0xc0, !PT ;  /* 0x0000009004047812 */ /* 0x000fe200078ec0ff */
[----:B------:R-:W-:Y:S01]  /*0780*/  IMAD.X R11, RZ, RZ, RZ, P0 ;  /* 0x000000ffff0b7224 */ /* 0x000fe200000e06ff */
[----:B------:R-:W-:Y:S02]  /*0790*/  LOP3.LUT R5, R5, 0xa0, RZ, 0xc0, !PT ;  /* 0x000000a005057812 */ /* 0x000fe400078ec0ff */
[----:B------:R-:W-:Y:S02]  /*07a0*/  IADD3 R4, P0, P1, R12, UR10, R4 ;  /* 0x0000000a0c047c10 */ /* 0x000fe4000f91e004 */
[----:B------:R-:W-:Y:S02]  /*07b0*/  LOP3.LUT R3, R3, 0xc0, RZ, 0xc0, !PT ;  /* 0x000000c003037812 */ /* 0x000fe400078ec0ff */
[----:B------:R-:W-:-:S02]  /*07c0*/  IADD3.X R9, PT, PT, R11, UR11, RZ, P2, P3 ;  /* 0x0000000b0b097c10 */ /* 0x000fc400097e64ff */
[C---:B------:R-:W-:Y:S02]  /*07d0*/  IADD3 R6, P2, P3, R12.reuse, UR10, R5 ;  /* 0x0000000a0c067c10 */ /* 0x040fe4000fb5e005 */
[C---:B------:R-:W-:Y:S02]  /*07e0*/  IADD3.X R5, PT, PT, R11.reuse, UR11, RZ, P0, P1 ;  /* 0x0000000b0b057c10 */ /* 0x040fe400087e24ff */
[----:B------:R-:W-:Y:S01]  /*07f0*/  IADD3 R10, P0, P1, R12, UR10, R3 ;  /* 0x0000000a0c0a7c10 */ /* 0x000fe2000f91e003 */
[----:B------:R-:W-:Y:S01]  /*0800*/  VIADD R3, R14, 0x3 ;  /* 0x000000030e037836 */ /* 0x000fe20000000000 */
[C---:B------:R-:W-:Y:S02]  /*0810*/  IADD3.X R7, PT, PT, R11.reuse, UR11, RZ, P2, P3 ;  /* 0x0000000b0b077c10 */ /* 0x040fe400097e64ff */
[----:B------:R-:W-:Y:S02]  /*0820*/  IADD3.X R11, PT, PT, R11, UR11, RZ, P0, P1 ;  /* 0x0000000b0b0b7c10 */ /* 0x000fe400087e24ff */
[----:B------:R-:W-:Y:S01]  /*0830*/  ISETP.NE.AND P0, PT, R3, 0x40, PT ;  /* 0x000000400300780c */ /* 0x000fe20003f05270 */
[----:B--2---:R1:W-:Y:S04]  /*0840*/  STG.E.U8 desc[UR4][R8.64+0xe0000], R13 ;  /* 0x0e00000d08007986 */ /* 0x0043e8000c101104 */
[----:B---3--:R1:W-:Y:S04]  /*0850*/  STG.E.U8 desc[UR4][R4.64+0xe0000], R15 ;  /* 0x0e00000f04007986 */ /* 0x0083e8000c101104 */
        /* <DEDUP_REMOVED lines=8> */
.L_x_2:
[----:B01----:R-:W-:-:S04]  /*08e0*/  IMAD R5, R3, 0xc4000, R2 ;  /* 0x000c400003057824 */ /* 0x003fc800078e0202 */
[C---:B------:R-:W-:Y:S01]  /*08f0*/  VIADD R6, R5.reuse, 0xc4000 ;  /* 0x000c400005067836 */ /* 0x040fe20000000000 */
[C---:B------:R-:W-:Y:S01]  /*0900*/  IADD3 R4, P0, PT, R5.reuse, UR8, RZ ;  /* 0x0000000805047c10 */ /* 0x040fe2000ff1e0ff */
[C---:B------:R-:W-:Y:S01]  /*0910*/  VIADD R8, R5.reuse, 0x188000 ;  /* 0x0018800005087836 */ /* 0x040fe20000000000 */
[----:B------:R-:W-:-:S03]  /*0920*/  IADD3 R10, PT, PT, R5, 0x24c000, RZ ;  /* 0x0024c000050a7810 */ /* 0x000fc60007ffe0ff */
[----:B------:R-:W-:Y:S01]  /*0930*/  IMAD.X R5, RZ, RZ, UR9, P0 ;  /* 0x00000009ff057e24 */ /* 0x000fe200080e06ff */
[----:B------:R-:W-:Y:S02]  /*0940*/  IADD3 R6, P0, PT, R6, UR8, RZ ;  /* 0x0000000806067c10 */ /* 0x000fe4000ff1e0ff */
[----:B------:R-:W-:Y:S02]  /*0950*/  IADD3 R8, P1, PT, R8, UR8, RZ ;  /* 0x0000000808087c10 */ /* 0x000fe4000ff3e0ff */
[----:B------:R-:W-:Y:S01]  /*0960*/  IADD3 R10, P2, PT, R10, UR8, RZ ;  /* 0x000000080a0a7c10 */ /* 0x000fe2000ff5e0ff */
[----:B------:R-:W-:Y:S01]  /*0970*/  IMAD.X R7, RZ, RZ, UR9, P0 ;  /* 0x00000009ff077e24 */ /* 0x000fe200080e06ff */
[----:B------:R-:W2:Y:S01]  /*0980*/  LDG.E.U8.CONSTANT R13, desc[UR4][R4.64+0x200] ;  /* 0x00020004040d7981 */ /* 0x000ea2000c1e9100 */
[----:B------:R-:W-:Y:S02]  /*0990*/  IMAD.X R9, RZ, RZ, UR9, P1 ;  /* 0x00000009ff097e24 */ /* 0x000fe400088e06ff */
[----:B------:R-:W-:Y:S01]  /*09a0*/  IMAD.X R11, RZ, RZ, UR9, P2 ;  /* 0x00000009ff0b7e24 */ /* 0x000fe200090e06ff */
[----:B------:R0:W3:Y:S04]  /*09b0*/  LDG.E.U8.CONSTANT R15, desc[UR4][R4.64+0x62200] ;  /* 0x06220004040f7981 */ /* 0x0000e8000c1e9100 */
[----:B------:R-:W4:Y:S04]  /*09c0*/  LDG.E.U8.CONSTANT R17, desc[UR4][R6.64+0x200] ;  /* 0x0002000406117981 */ /* 0x000f28000c1e9100 */
[----:B------:R-:W5:Y:S04]  /*09d0*/  LDG.E.U8.CONSTANT R19, desc[UR4][R6.64+0x62200] ;  /* 0x0622000406137981 */ /* 0x000f68000c1e9100 */
[----:B------:R-:W5:Y:S04]  /*09e0*/  LDG.E.U8.CONSTANT R21, desc[UR4][R8.64+0x200] ;  /* 0x0002000408157981 */ /* 0x000f68000c1e9100 */
[----:B------:R-:W5:Y:S04]  /*09f0*/  LDG.E.U8.CONSTANT R23, desc[UR4][R8.64+0x62200] ;  /* 0x0622000408177981 */ /* 0x000f68000c1e9100 */
[----:B------:R-:W5:Y:S04]  /*0a00*/  LDG.E.U8.CONSTANT R25, desc[UR4][R10.64+0x200] ;  /* 0x000200040a197981 */ /* 0x000f68000c1e9100 */
[----:B------:R1:W5:Y:S01]  /*0a10*/  LDG.E.U8.CONSTANT R27, desc[UR4][R10.64+0x62200] ;  /* 0x062200040a1b7981 */ /* 0x000362000c1e9100 */
[C---:B------:R-:W-:Y:S01]  /*0a20*/  IMAD.SHL.U32 R12, R3.reuse, 0x400, RZ ;  /* 0x00000400030c7824 */ /* 0x040fe200078e00ff */
[C---:B------:R-:W-:Y:S01]  /*0a30*/  LEA R14, R3.reuse, 0x1, 0x1 ;  /* 0x00000001030e7811 */ /* 0x040fe200078e08ff */
[----:B0-----:R-:W-:-:S03]  /*0a40*/  IMAD.SHL.U32 R4, R3, 0x20, RZ ;  /* 0x0000002003047824 */ /* 0x001fc600078e00ff */
[----:B------:R-:W-:Y:S01]  /*0a50*/  LOP3.LUT R5, R12, 0xe000, RZ, 0xc0, !PT ;  /* 0x0000e0000c057812 */ /* 0x000fe200078ec0ff */
[----:B------:R-:W-:Y:S01]  /*0a60*/  IMAD.IADD R14, R14, 0x1, -R3 ;  /* 0x000000010e0e7824 */ /* 0x000fe200078e0a03 */
[C---:B------:R-:W-:Y:S01]  /*0a70*/  LOP3.LUT R3, R4.reuse, 0x80, RZ, 0xc0, !PT ;  /* 0x0000008004037812 */ /* 0x040fe200078ec0ff */
[----:B------:R-:W-:Y:S01]  /*0a80*/  VIADD R4, R4, 0x10 ;  /* 0x0000001004047836 */ /* 0x000fe20000000000 */
[----:B------:R-:W-:Y:S01]  /*0a90*/  IADD3 R12, P0, PT, R0, R5, RZ ;  /* 0x00000005000c7210 */ /* 0x000fe20007f1e0ff */
[----:B------:R-:W-:-:S03]  /*0aa0*/  IMAD.SHL.U32 R5, R14, 0x20, RZ ;  /* 0x000000200e057824 */ /* 0x000fc600078e00ff */
[----:B------:R-:W-:Y:S01]  /*0ab0*/  LOP3.LUT R4, R4, 0x90, RZ, 0xc0, !PT ;  /* 0x0000009004047812 */ /* 0x000fe200078ec0ff */
[----:B-1----:R-:W-:Y:S01]  /*0ac0*/  IMAD.X R11, RZ, RZ, RZ, P0 ;  /* 0x000000ffff0b7224 */ /* 0x002fe200000e06ff */
[C---:B------:R-:W-:Y:S02]  /*0ad0*/  IADD3 R8, P2, P3, R12.reuse, UR10, R3 ;  /* 0x0000000a0c087c10 */ /* 0x040fe4000fb5e003 */
[C---:B------:R-:W-:Y:S02]  /*0ae0*/  IADD3 R3, PT, PT, R5.reuse, 0x20, RZ ;  /* 0x0000002005037810 */ /* 0x040fe40007ffe0ff */
[----:B------:R-:W-:Y:S02]  /*0af0*/  LOP3.LUT R5, R5, 0xa0, RZ, 0xc0, !PT ;  /* 0x000000a005057812 */ /* 0x000fe400078ec0ff */
[----:B------:R-:W-:Y:S02]  /*0b00*/  IADD3 R4, P0, P1, R12, UR10, R4 ;  /* 0x0000000a0c047c10 */ /* 0x000fe4000f91e004 */
[----:B------:R-:W-:-:S02]  /*0b10*/  LOP3.LUT R3, R3, 0xc0, RZ, 0xc0, !PT ;  /* 0x000000c003037812 */ /* 0x000fc400078ec0ff */
[C---:B------:R-:W-:Y:S02]  /*0b20*/  IADD3.X R9, PT, PT, R11.reuse, UR11, RZ, P2, P3 ;  /* 0x0000000b0b097c10 */ /* 0x040fe400097e64ff */
[C---:B------:R-:W-:Y:S02]  /*0b30*/  IADD3 R6, P2, P3, R12.reuse, UR10, R5 ;  /* 0x0000000a0c067c10 */ /* 0x040fe4000fb5e005 */
[C---:B------:R-:W-:Y:S02]  /*0b40*/  IADD3.X R5, PT, PT, R11.reuse, UR11, RZ, P0, P1 ;  /* 0x0000000b0b057c10 */ /* 0x040fe400087e24ff */
[----:B------:R-:W-:Y:S01]  /*0b50*/  IADD3 R10, P0, P1, R12, UR10, R3 ;  /* 0x0000000a0c0a7c10 */ /* 0x000fe2000f91e003 */
[----:B------:R-:W-:Y:S01]  /*0b60*/  VIADD R3, R14, 0x3 ;  /* 0x000000030e037836 */ /* 0x000fe20000000000 */
[C---:B------:R-:W-:Y:S02]  /*0b70*/  IADD3.X R7, PT, PT, R11.reuse, UR11, RZ, P2, P3 ;  /* 0x0000000b0b077c10 */ /* 0x040fe400097e64ff */
[----:B------:R-:W-:-:S02]  /*0b80*/  IADD3.X R11, PT, PT, R11, UR11, RZ, P0, P1 ;  /* 0x0000000b0b0b7c10 */ /* 0x000fc400087e24ff */
        /* <DEDUP_REMOVED lines=11> */
.L_x_3:
        /* <DEDUP_REMOVED lines=11> */
[----:B------:R-:W-:Y:S01]  /*0cf0*/  IMAD.X R9, RZ, RZ, UR9, P1 ;  /* 0x00000009ff097e24 */ /* 0x000fe200088e06ff */
[----:B------:R-:W-:-:S02]  /*0d00*/  IADD3.X R11, PT, PT, RZ, UR9, RZ, P2, !PT ;  /* 0x00000009ff0b7c10 */ /* 0x000fc400097fe4ff */
[----:B------:R0:W3:Y:S04]  /*0d10*/  LDG.E.U8.CONSTANT R15, desc[UR4][R4.64+0x62300] ;  /* 0x06230004040f7981 */ /* 0x0000e8000c1e9100 */
[----:B------:R-:W4:Y:S04]  /*0d20*/  LDG.E.U8.CONSTANT R17, desc[UR4][R6.64+0x300] ;  /* 0x0003000406117981 */ /* 0x000f28000c1e9100 */
[----:B------:R-:W5:Y:S04]  /*0d30*/  LDG.E.U8.CONSTANT R19, desc[UR4][R6.64+0x62300] ;  /* 0x0623000406137981 */ /* 0x000f68000c1e9100 */
[----:B------:R-:W5:Y:S04]  /*0d40*/  LDG.E.U8.CONSTANT R21, desc[UR4][R8.64+0x300] ;  /* 0x0003000408157981 */ /* 0x000f68000c1e9100 */
[----:B------:R1:W5:Y:S04]  /*0d50*/  LDG.E.U8.CONSTANT R23, desc[UR4][R8.64+0x62300] ;  /* 0x0623000408177981 */ /* 0x000368000c1e9100 */
        /* <DEDUP_REMOVED lines=35> */
[----:B------:R-:W-:Y:S05]  /*0f90*/  EXIT ;  /* 0x000000000000794d */ /* 0x000fea0003800000 */
.L_x_4:
[----:B------:R-:W-:-:S00]  /*0fa0*/  BRA `(.L_x_4) ;  /* 0xfffffffc00fc7947 */ /* 0x000fc0000383ffff */
[----:B------:R-:W-:-:S00]  /*0fb0*/  NOP ;  /* 0x0000000000007918 */ /* 0x000fc00000000000 */
        /* <DEDUP_REMOVED lines=12> */
.L_x_5:


//--------------------- .nv.shared.reserved.0     --------------------------
	.section	.nv.shared.reserved.0,"aw",@nobits
	.weak		__nv_reservedSMEM_offset_0_alias
	.size		__nv_reservedSMEM_offset_0_alias, 0, 64
	.other		__nv_reservedSMEM_offset_0_alias,@"STO_CUDA_RESERVED_SHARED STV_DEFAULT"
__nv_reservedSMEM_offset_0_alias:
	.zero		0
	.zero		64


//--------------------- .nv.constant0.template_op_kernel0 --------------------------
	.section	.nv.constant0.template_op_kernel0,"a",@progbits
	.sectionflags	@""
	.align	4
.nv.constant0.template_op_kernel0:
	.zero		912


//--------------------- SYMBOLS --------------------------

	.type		.nv.reservedSmem.offset0,@object
	.size		.nv.reservedSmem.offset0,0x4
